	.headerflags	@"EF_CUDA_TEXMODE_UNIFIED EF_CUDA_64BIT_ADDRESS EF_CUDA_ACCELERATORS EF_CUDA_SM90 EF_CUDA_VIRTUAL_SM(EF_CUDA_SM90)"
	.elftype	@"ET_EXEC"


//--------------------- .nv.info                  --------------------------
	.section	.nv.info,"",@"SHT_CUDA_INFO"
	.align	4


	//----- nvinfo : EIATTR_REGCOUNT
	.align		4
        /*0000*/ 	.byte	0x04, 0x2f
        /*0002*/ 	.short	(.L_1 - .L_0)
	.align		4
.L_0:
        /*0004*/ 	.word	index@(triton_poi_fused_convolution_relu_21)
        /*0008*/ 	.word	0x0000000c


	//----- nvinfo : EIATTR_MIN_STACK_SIZE
	.align		4
.L_1:
        /*000c*/ 	.byte	0x04, 0x12
        /*000e*/ 	.short	(.L_3 - .L_2)
	.align		4
.L_2:
        /*0010*/ 	.word	index@(triton_poi_fused_convolution_relu_21)
        /*0014*/ 	.word	0x00000000


	//----- nvinfo : EIATTR_FRAME_SIZE
	.align		4
.L_3:
        /*0018*/ 	.byte	0x04, 0x11
        /*001a*/ 	.short	(.L_5 - .L_4)
	.align		4
.L_4:
        /*001c*/ 	.word	index@(triton_poi_fused_convolution_relu_21)
        /*0020*/ 	.word	0x00000000


	//----- nvinfo : EIATTR_MIN_STACK_SIZE
	.align		4
.L_5:
        /*0024*/ 	.byte	0x04, 0x12
        /*0026*/ 	.short	(.L_7 - .L_6)
	.align		4
.L_6:
        /*0028*/ 	.word	index@(triton_poi_fused_convolution_relu_21)
        /*002c*/ 	.word	0x00000000
.L_7:


//--------------------- .nv.info.triton_poi_fused_convolution_relu_21 --------------------------
	.section	.nv.info.triton_poi_fused_convolution_relu_21,"",@"SHT_CUDA_INFO"
	.sectionflags	@""
	.align	4


	//----- nvinfo : EIATTR_CUDA_API_VERSION
	.align		4
        /*0000*/ 	.byte	0x04, 0x37
        /*0002*/ 	.short	(.L_9 - .L_8)
.L_8:
        /*0004*/ 	.word	0x0000007c


	//----- nvinfo : EIATTR_KPARAM_INFO
	.align		4
.L_9:
        /*0008*/ 	.byte	0x04, 0x17
        /*000a*/ 	.short	(.L_11 - .L_10)
.L_10:
        /*000c*/ 	.word	0x00000000
        /*0010*/ 	.short	0x0002
        /*0012*/ 	.short	0x0010
        /*0014*/ 	.byte	0x00, 0xf0, 0x11, 0x00


	//----- nvinfo : EIATTR_KPARAM_INFO
	.align		4
.L_11:
        /*0018*/ 	.byte	0x04, 0x17
        /*001a*/ 	.short	(.L_13 - .L_12)
.L_12:
        /*001c*/ 	.word	0x00000000
        /*0020*/ 	.short	0x0001
        /*0022*/ 	.short	0x0008
        /*0024*/ 	.byte	0x00, 0xf4, 0x21, 0x00


	//----- nvinfo : EIATTR_KPARAM_INFO
	.align		4
.L_13:
        /*0028*/ 	.byte	0x04, 0x17
        /*002a*/ 	.short	(.L_15 - .L_14)
.L_14:
        /*002c*/ 	.word	0x00000000
        /*0030*/ 	.short	0x0000
        /*0032*/ 	.short	0x0000
        /*0034*/ 	.byte	0x00, 0xf4, 0x21, 0x00


	//----- nvinfo : EIATTR_SPARSE_MMA_MASK
	.align		4
.L_15:
        /*0038*/ 	.byte	0x03, 0x50
        /*003a*/ 	.short	0x0000


	//----- nvinfo : EIATTR_MAXREG_COUNT
	.align		4
        /*003c*/ 	.byte	0x03, 0x1b
        /*003e*/ 	.short	0x00ff


	//----- nvinfo : EIATTR_EXIT_INSTR_OFFSETS
	.align		4
        /*0040*/ 	.byte	0x04, 0x1c
        /*0042*/ 	.short	(.L_17 - .L_16)


	//   ....[0]....
.L_16:
        /*0044*/ 	.word	0x00000150


	//----- nvinfo : EIATTR_REQNTID
	.align		4
.L_17:
        /*0048*/ 	.byte	0x04, 0x10
        /*004a*/ 	.short	(.L_19 - .L_18)
.L_18:
        /*004c*/ 	.word	0x00000080
        /*0050*/ 	.word	0x00000001
        /*0054*/ 	.word	0x00000001


	//----- nvinfo : EIATTR_CBANK_PARAM_SIZE
	.align		4
.L_19:
        /*0058*/ 	.byte	0x03, 0x19
        /*005a*/ 	.short	0x0014


	//----- nvinfo : EIATTR_PARAM_CBANK
	.align		4
        /*005c*/ 	.byte	0x04, 0x0a
        /*005e*/ 	.short	(.L_21 - .L_20)
	.align		4
.L_20:
        /*0060*/ 	.word	index@(.nv.constant0.triton_poi_fused_convolution_relu_21)
        /*0064*/ 	.short	0x0210
        /*0066*/ 	.short	0x0014


	//----- nvinfo : EIATTR_SW_WAR
	.align		4
.L_21:
        /*0068*/ 	.byte	0x04, 0x36
        /*006a*/ 	.short	(.L_23 - .L_22)
.L_22:
        /*006c*/ 	.word	0x00000008
.L_23:


//--------------------- .nv.callgraph             --------------------------
	.section	.nv.callgraph,"",@"SHT_CUDA_CALLGRAPH"
	.align	4
	.sectionentsize	8
	.align		4
        /*0000*/ 	.word	0x00000000
	.align		4
        /*0004*/ 	.word	0xffffffff
	.align		4
        /*0008*/ 	.word	0x00000000
	.align		4
        /*000c*/ 	.word	0xfffffffe
	.align		4
        /*0010*/ 	.word	0x00000000
	.align		4
        /*0014*/ 	.word	0xfffffffd
	.align		4
        /*0018*/ 	.word	0x00000000
	.align		4
        /*001c*/ 	.word	0xfffffffc


//--------------------- .text.triton_poi_fused_convolution_relu_21 --------------------------
	.section	.text.triton_poi_fused_convolution_relu_21,"ax",@progbits
	.align	128
        .global         triton_poi_fused_convolution_relu_21
        .type           triton_poi_fused_convolution_relu_21,@function
        .size           triton_poi_fused_convolution_relu_21,(.L_x_1 - triton_poi_fused_convolution_relu_21)
        .other          triton_poi_fused_convolution_relu_21,@"STO_CUDA_ENTRY STV_DEFAULT"
triton_poi_fused_convolution_relu_21:
.text.triton_poi_fused_convolution_relu_21:
[----:B------:R-:W-:Y:S01]  /*0000*/  LDC R1, c[0x0][0x28] ;  /* 0x00000a00ff017b82 */ /* 0x000fe20000000800 */
[----:B------:R-:W1:Y:S07]  /*0010*/  S2R R0, SR_TID.X ;  /* 0x0000000000007919 */ /* 0x000e6e0000002100 */
[----:B------:R-:W2:Y:S01]  /*0020*/  LDC.64 R4, c[0x0][0x218] ;  /* 0x00008600ff047b82 */ /* 0x000ea20000000a00 */
[----:B------:R-:W-:Y:S01]  /*0030*/  ULDC.64 UR4, c[0x0][0x208] ;  /* 0x0000820000047ab9 */ /* 0x000fe20000000a00 */
[----:B------:R-:W3:Y:S06]  /*0040*/  S2R R7, SR_CTAID.X ;  /* 0x0000000000077919 */ /* 0x000eec0000002500 */
[----:B------:R-:W4:Y:S01]  /*0050*/  LDC.64 R2, c[0x0][0x210] ;  /* 0x00008400ff027b82 */ /* 0x000f220000000a00 */
[----:B-1----:R-:W-:-:S02]  /*0060*/  LOP3.LUT R0, R0, 0x7f, RZ, 0xc0, !PT ;  /* 0x0000007f00007812 */ /* 0x002fc400078ec0ff */
[----:B---3--:R-:W-:-:S03]  /*0070*/  SHF.R.S32.HI R6, RZ, 0x18, R7 ;  /* 0x00000018ff067819 */ /* 0x008fc60000011407 */
[----:B------:R-:W-:Y:S01]  /*0080*/  IMAD R7, R7, 0x80, R0 ;  /* 0x0000008007077824 */ /* 0x000fe200078e0200 */
[----:B------:R-:W-:-:S03]  /*0090*/  SGXT R0, R6, 0x1 ;  /* 0x000000010600781a */ /* 0x000fc60000000200 */
[----:B----4-:R-:W-:Y:S01]  /*00a0*/  IMAD.WIDE R2, R7, 0x4, R2 ;  /* 0x0000000407027825 */ /* 0x010fe200078e0202 */
[----:B------:R-:W-:-:S04]  /*00b0*/  LEA.HI R0, R0, R7, RZ, 0x9 ;  /* 0x0000000700007211 */ /* 0x000fc800078f48ff */
[----:B------:R-:W-:-:S05]  /*00c0*/  LOP3.LUT R0, R0, 0xfffffe00, RZ, 0xc0, !PT ;  /* 0xfffffe0000007812 */ /* 0x000fca00078ec0ff */
[----:B------:R-:W-:Y:S02]  /*00d0*/  IMAD.IADD R9, R7, 0x1, -R0 ;  /* 0x0000000107097824 */ /* 0x000fe400078e0a00 */
[----:B------:R-:W3:Y:S02]  /*00e0*/  LDG.E R0, desc[UR4][R2.64] ;  /* 0x0000000402007981 */ /* 0x000ee4000c1e1900 */
[----:B--2---:R-:W-:-:S06]  /*00f0*/  IMAD.WIDE R4, R9, 0x4, R4 ;  /* 0x0000000409047825 */ /* 0x004fcc00078e0204 */
[----:B------:R-:W3:Y:S02]  /*0100*/  LDG.E.EL R5, desc[UR4][R4.64] ;  /* 0x0000000404057981 */ /* 0x000ee4000c2e1900 */
[C---:B---3--:R-:W-:Y:S01]  /*0110*/  FADD R6, R0.reuse, R5 ;  /* 0x0000000500067221 */ /* 0x048fe20000000000 */
[----:B------:R-:W-:-:S04]  /*0120*/  FSETP.GEU.AND P0, PT, R0, -R5, PT ;  /* 0x800000050000720b */ /* 0x000fc80003f0e000 */
[----:B------:R-:W-:-:S05]  /*0130*/  FSEL R7, R6, RZ, P0 ;  /* 0x000000ff06077208 */ /* 0x000fca0000000000 */
[----:B------:R-:W-:Y:S01]  /*0140*/  STG.E desc[UR4][R2.64], R7 ;  /* 0x0000000702007986 */ /* 0x000fe2000c101904 */
[----:B------:R-:W-:Y:S05]  /*0150*/  EXIT ;  /* 0x000000000000794d */ /* 0x000fea0003800000 */
.L_x_0:
[----:B------:R-:W-:-:S00]  /*0160*/  BRA `(.L_x_0) ;  /* 0xfffffffc00fc7947 */ /* 0x000fc0000383ffff */
[----:B------:R-:W-:-:S00]  /*0170*/  NOP ;  /* 0x0000000000007918 */ /* 0x000fc00000000000 */
        /* <DEDUP_REMOVED lines=8> */
.L_x_1:


//--------------------- .nv.constant0.triton_poi_fused_convolution_relu_21 --------------------------
	.section	.nv.constant0.triton_poi_fused_convolution_relu_21,"a",@progbits
	.sectionflags	@""
	.align	4
.nv.constant0.triton_poi_fused_convolution_relu_21:
	.zero		548
